//
// Generated by NVIDIA NVVM Compiler
//
// Compiler Build ID: CL-36424714
// Cuda compilation tools, release 13.0, V13.0.88
// Based on NVVM 20.0.0
//

.version 9.0
.target sm_100
.address_size 64

	// .globl	_Z24matrixMultiplicationCUDAIiEvPT_S1_S1_

.visible .entry _Z24matrixMultiplicationCUDAIiEvPT_S1_S1_(
	.param .u64 .ptr .align 1 _Z24matrixMultiplicationCUDAIiEvPT_S1_S1__param_0,
	.param .u64 .ptr .align 1 _Z24matrixMultiplicationCUDAIiEvPT_S1_S1__param_1,
	.param .u64 .ptr .align 1 _Z24matrixMultiplicationCUDAIiEvPT_S1_S1__param_2
)
{
	.reg .pred 	%p<2>;
	.reg .b32 	%r<44>;
	.reg .b32 	%f<20>;
	.reg .b64 	%rd<21>;

	ld.param.u64 	%rd8, [_Z24matrixMultiplicationCUDAIiEvPT_S1_S1__param_0];
	ld.param.u64 	%rd9, [_Z24matrixMultiplicationCUDAIiEvPT_S1_S1__param_1];
	ld.param.u64 	%rd7, [_Z24matrixMultiplicationCUDAIiEvPT_S1_S1__param_2];
	cvta.to.global.u64 	%rd10, %rd8;
	cvta.to.global.u64 	%rd11, %rd9;
	mov.u32 	%r6, %ctaid.y;
	mov.u32 	%r7, %ntid.y;
	mov.u32 	%r8, %tid.y;
	mad.lo.s32 	%r1, %r6, %r7, %r8;
	mov.u32 	%r9, %ctaid.x;
	mov.u32 	%r10, %ntid.x;
	mov.u32 	%r11, %tid.x;
	mad.lo.s32 	%r2, %r9, %r10, %r11;
	and.b32  	%r12, %r1, 255;
	mul.wide.u32 	%rd12, %r12, 32768;
	add.s64 	%rd13, %rd12, %rd11;
	add.s64 	%rd20, %rd13, 16;
	and.b32  	%r13, %r2, 255;
	mul.wide.u32 	%rd14, %r13, 4;
	add.s64 	%rd15, %rd14, %rd10;
	add.s64 	%rd19, %rd15, 131072;
	mov.f32 	%f19, 0f00000000;
	mov.b32 	%r43, 0;
$L__BB0_1:
	ld.global.u32 	%r14, [%rd20+-16];
	ld.global.u32 	%r15, [%rd19+-131072];
	mul.lo.s32 	%r16, %r15, %r14;
	cvt.rn.f32.s32 	%f4, %r16;
	add.f32 	%f5, %f19, %f4;
	ld.global.u32 	%r17, [%rd20+-12];
	ld.global.u32 	%r18, [%rd19+-98304];
	mul.lo.s32 	%r19, %r18, %r17;
	cvt.rn.f32.s32 	%f6, %r19;
	add.f32 	%f7, %f5, %f6;
	ld.global.u32 	%r20, [%rd20+-8];
	ld.global.u32 	%r21, [%rd19+-65536];
	mul.lo.s32 	%r22, %r21, %r20;
	cvt.rn.f32.s32 	%f8, %r22;
	add.f32 	%f9, %f7, %f8;
	ld.global.u32 	%r23, [%rd20+-4];
	ld.global.u32 	%r24, [%rd19+-32768];
	mul.lo.s32 	%r25, %r24, %r23;
	cvt.rn.f32.s32 	%f10, %r25;
	add.f32 	%f11, %f9, %f10;
	ld.global.u32 	%r26, [%rd20];
	ld.global.u32 	%r27, [%rd19];
	mul.lo.s32 	%r28, %r27, %r26;
	cvt.rn.f32.s32 	%f12, %r28;
	add.f32 	%f13, %f11, %f12;
	ld.global.u32 	%r29, [%rd20+4];
	ld.global.u32 	%r30, [%rd19+32768];
	mul.lo.s32 	%r31, %r30, %r29;
	cvt.rn.f32.s32 	%f14, %r31;
	add.f32 	%f15, %f13, %f14;
	ld.global.u32 	%r32, [%rd20+8];
	ld.global.u32 	%r33, [%rd19+65536];
	mul.lo.s32 	%r34, %r33, %r32;
	cvt.rn.f32.s32 	%f16, %r34;
	add.f32 	%f17, %f15, %f16;
	ld.global.u32 	%r35, [%rd20+12];
	ld.global.u32 	%r36, [%rd19+98304];
	mul.lo.s32 	%r37, %r36, %r35;
	cvt.rn.f32.s32 	%f18, %r37;
	add.f32 	%f19, %f17, %f18;
	add.s32 	%r43, %r43, 8;
	add.s64 	%rd20, %rd20, 32;
	add.s64 	%rd19, %rd19, 262144;
	setp.ne.s32 	%p1, %r43, 8192;
	@%p1 bra 	$L__BB0_1;
	cvta.to.global.u64 	%rd16, %rd7;
	cvt.rzi.s32.f32 	%r38, %f19;
	shl.b32 	%r39, %r1, 13;
	and.b32  	%r40, %r39, 2088960;
	or.b32  	%r42, %r40, %r13;
	mul.wide.u32 	%rd17, %r42, 4;
	add.s64 	%rd18, %rd16, %rd17;
	st.global.u32 	[%rd18], %r38;
	ret;

}


// ===== COMPILED SASS (sm_100) =====

	.target	sm_100

	.elftype	@"ET_EXEC"


//--------------------- .note.nv.tkinfo           --------------------------
	.section	.note.nv.tkinfo,"",@"SHT_NOTE"
	.sectionflags	@"SHF_NOTE_NV_TKINFO"
	.tkinfo
        /*0018*/ 	.word	0x00000002
        /*0030*/ 	.string	""
        /*0030*/ 	.string	"ptxas"
        /*0030*/ 	.string	"Cuda compilation tools, release 13.0, V13.0.88"
        /*0030*/ 	.string	"Build cuda_13.0.r13.0/compiler.36424714_0"
        /*0030*/ 	.string	"-arch sm_100 -m 64 "



//--------------------- .note.nv.cuinfo           --------------------------
	.section	.note.nv.cuinfo,"",@"SHT_NOTE"
	.sectionflags	@"SHF_NOTE_NV_CUINFO"
        /*0018*/ 	.short	0x0002
        /*001a*/ 	.short	0x0064
        /*001c*/ 	.short	0x0082
	.zero		2


//--------------------- .nv.info                  --------------------------
	.section	.nv.info,"",@"SHT_CUDA_INFO"
	.align	4


	//----- nvinfo : EIATTR_REGCOUNT
	.align		4
        /*0000*/ 	.byte	0x04, 0x2f
        /*0002*/ 	.short	(.L_1 - .L_0)
	.align		4
.L_0:
        /*0004*/ 	.word	index@(_Z24matrixMultiplicationCUDAIiEvPT_S1_S1_)
        /*0008*/ 	.word	0x0000001d


	//----- nvinfo : EIATTR_FRAME_SIZE
	.align		4
.L_1:
        /*000c*/ 	.byte	0x04, 0x11
        /*000e*/ 	.short	(.L_3 - .L_2)
	.align		4
.L_2:
        /*0010*/ 	.word	index@(_Z24matrixMultiplicationCUDAIiEvPT_S1_S1_)
        /*0014*/ 	.word	0x00000000


	//----- nvinfo : EIATTR_MIN_STACK_SIZE
	.align		4
.L_3:
        /*0018*/ 	.byte	0x04, 0x12
        /*001a*/ 	.short	(.L_5 - .L_4)
	.align		4
.L_4:
        /*001c*/ 	.word	index@(_Z24matrixMultiplicationCUDAIiEvPT_S1_S1_)
        /*0020*/ 	.word	0x00000000
.L_5:


//--------------------- .nv.compat                --------------------------
	.section	.nv.compat,"",@"SHT_CUDA_COMPAT_INFO"
	.align	4
        /*0000*/ 	.byte	0x02, 0x09, 0x00, 0x00, 0x02, 0x02, 0x01, 0x00, 0x02, 0x05, 0x05, 0x00, 0x03, 0x07, 0x01, 0x01
        /*0010*/ 	.byte	0x02, 0x03, 0x00, 0x00, 0x02, 0x06, 0x01, 0x00, 0x04, 0x0b, 0x08, 0x00, 0x09, 0x00, 0x00, 0x00
        /*0020*/ 	.byte	0x00, 0x00, 0x00, 0x00


//--------------------- .nv.info._Z24matrixMultiplicationCUDAIiEvPT_S1_S1_ --------------------------
	.section	.nv.info._Z24matrixMultiplicationCUDAIiEvPT_S1_S1_,"",@"SHT_CUDA_INFO"
	.sectionflags	@""
	.align	4


	//----- nvinfo : EIATTR_CUDA_API_VERSION
	.align		4
        /*0000*/ 	.byte	0x04, 0x37
        /*0002*/ 	.short	(.L_7 - .L_6)
.L_6:
        /*0004*/ 	.word	0x00000082


	//----- nvinfo : EIATTR_KPARAM_INFO
	.align		4
.L_7:
        /*0008*/ 	.byte	0x04, 0x17
        /*000a*/ 	.short	(.L_9 - .L_8)
.L_8:
        /*000c*/ 	.word	0x00000000
        /*0010*/ 	.short	0x0002
        /*0012*/ 	.short	0x0010
        /*0014*/ 	.byte	0x00, 0xf5, 0x21, 0x00


	//----- nvinfo : EIATTR_KPARAM_INFO
	.align		4
.L_9:
        /*0018*/ 	.byte	0x04, 0x17
        /*001a*/ 	.short	(.L_11 - .L_10)
.L_10:
        /*001c*/ 	.word	0x00000000
        /*0020*/ 	.short	0x0001
        /*0022*/ 	.short	0x0008
        /*0024*/ 	.byte	0x00, 0xf5, 0x21, 0x00


	//----- nvinfo : EIATTR_KPARAM_INFO
	.align		4
.L_11:
        /*0028*/ 	.byte	0x04, 0x17
        /*002a*/ 	.short	(.L_13 - .L_12)
.L_12:
        /*002c*/ 	.word	0x00000000
        /*0030*/ 	.short	0x0000
        /*0032*/ 	.short	0x0000
        /*0034*/ 	.byte	0x00, 0xf5, 0x21, 0x00


	//----- nvinfo : EIATTR_SPARSE_MMA_MASK
	.align		4
.L_13:
        /*0038*/ 	.byte	0x03, 0x50
        /*003a*/ 	.short	0x0000


	//----- nvinfo : EIATTR_MAXREG_COUNT
	.align		4
        /*003c*/ 	.byte	0x03, 0x1b
        /*003e*/ 	.short	0x00ff


	//----- nvinfo : EIATTR_MERCURY_ISA_VERSION
	.align		4
        /*0040*/ 	.byte	0x03, 0x5f
        /*0042*/ 	.short	0x0101


	//----- nvinfo : EIATTR_VRC_CTA_INIT_COUNT
	.align		4
        /*0044*/ 	.byte	0x02, 0x4a
	.zero		1
	.zero		1


	//----- nvinfo : EIATTR_EXIT_INSTR_OFFSETS
	.align		4
        /*0048*/ 	.byte	0x04, 0x1c
        /*004a*/ 	.short	(.L_15 - .L_14)


	//   ....[0]....
.L_14:
        /*004c*/ 	.word	0x00000c40


	//----- nvinfo : EIATTR_CBANK_PARAM_SIZE
	.align		4
.L_15:
        /*0050*/ 	.byte	0x03, 0x19
        /*0052*/ 	.short	0x0018


	//----- nvinfo : EIATTR_PARAM_CBANK
	.align		4
        /*0054*/ 	.byte	0x04, 0x0a
        /*0056*/ 	.short	(.L_17 - .L_16)
	.align		4
.L_16:
        /*0058*/ 	.word	index@(.nv.constant0._Z24matrixMultiplicationCUDAIiEvPT_S1_S1_)
        /*005c*/ 	.short	0x0380
        /*005e*/ 	.short	0x0018


	//----- nvinfo : EIATTR_SW_WAR
	.align		4
.L_17:
        /*0060*/ 	.byte	0x04, 0x36
        /*0062*/ 	.short	(.L_19 - .L_18)
.L_18:
        /*0064*/ 	.word	0x00000008
.L_19:


//--------------------- .nv.callgraph             --------------------------
	.section	.nv.callgraph,"",@"SHT_CUDA_CALLGRAPH"
	.align	4
	.sectionentsize	8
	.align		4
        /*0000*/ 	.word	0x00000000
	.align		4
        /*0004*/ 	.word	0xffffffff
	.align		4
        /*0008*/ 	.word	0x00000000
	.align		4
        /*000c*/ 	.word	0xfffffffe
	.align		4
        /*0010*/ 	.word	0x00000000
	.align		4
        /*0014*/ 	.word	0xfffffffd
	.align		4
        /*0018*/ 	.word	0x00000000
	.align		4
        /*001c*/ 	.word	0xfffffffc


//--------------------- .text._Z24matrixMultiplicationCUDAIiEvPT_S1_S1_ --------------------------
	.section	.text._Z24matrixMultiplicationCUDAIiEvPT_S1_S1_,"ax",@progbits
	.align	128
        .global         _Z24matrixMultiplicationCUDAIiEvPT_S1_S1_
        .type           _Z24matrixMultiplicationCUDAIiEvPT_S1_S1_,@function
        .size           _Z24matrixMultiplicationCUDAIiEvPT_S1_S1_,(.L_x_2 - _Z24matrixMultiplicationCUDAIiEvPT_S1_S1_)
        .other          _Z24matrixMultiplicationCUDAIiEvPT_S1_S1_,@"STO_CUDA_ENTRY STV_DEFAULT"
_Z24matrixMultiplicationCUDAIiEvPT_S1_S1_:
.text._Z24matrixMultiplicationCUDAIiEvPT_S1_S1_:
[----:B------:R-:W-:Y:S01]  /*0000*/  LDC R1, c[0x0][0x37c] ;  /* 0x0000df00ff017b82 */ /* 0x000fe20000000800 */
[----:B------:R-:W0:Y:S07]  /*0010*/  S2R R7, SR_TID.Y ;  /* 0x0000000000077919 */ /* 0x000e2e0000002200 */
[----:B------:R-:W0:Y:S01]  /*0020*/  LDC R0, c[0x0][0x364] ;  /* 0x0000d900ff007b82 */ /* 0x000e220000000800 */
[----:B------:R-:W-:Y:S01]  /*0030*/  HFMA2 R11, -RZ, RZ, 0, 0 ;  /* 0x00000000ff0b7431 */ /* 0x000fe200000001ff */
[----:B------:R-:W1:Y:S01]  /*0040*/  LDCU.64 UR6, c[0x0][0x358] ;  /* 0x00006b00ff0677ac */ /* 0x000e620008000a00 */
[----:B------:R-:W2:Y:S05]  /*0050*/  S2R R9, SR_TID.X ;  /* 0x0000000000097919 */ /* 0x000eaa0000002100 */
[----:B------:R-:W0:Y:S08]  /*0060*/  S2UR UR4, SR_CTAID.Y ;  /* 0x00000000000479c3 */ /* 0x000e300000002600 */
[----:B------:R-:W2:Y:S08]  /*0070*/  S2UR UR5, SR_CTAID.X ;  /* 0x00000000000579c3 */ /* 0x000eb00000002500 */
[----:B------:R-:W2:Y:S08]  /*0080*/  LDC R6, c[0x0][0x360] ;  /* 0x0000d800ff067b82 */ /* 0x000eb00000000800 */
[----:B------:R-:W3:Y:S01]  /*0090*/  LDC.64 R2, c[0x0][0x388] ;  /* 0x0000e200ff027b82 */ /* 0x000ee20000000a00 */
[----:B0-----:R-:W-:Y:S01]  /*00a0*/  IMAD R0, R0, UR4, R7 ;  /* 0x0000000400007c24 */ /* 0x001fe2000f8e0207 */
[----:B------:R-:W-:-:S04]  /*00b0*/  UMOV UR4, URZ ;  /* 0x000000ff00047c82 */ /* 0x000fc80008000000 */
[----:B------:R-:W-:Y:S02]  /*00c0*/  LOP3.LUT R7, R0, 0xff, RZ, 0xc0, !PT ;  /* 0x000000ff00077812 */ /* 0x000fe400078ec0ff */
[----:B------:R-:W0:Y:S01]  /*00d0*/  LDC.64 R4, c[0x0][0x380] ;  /* 0x0000e000ff047b82 */ /* 0x000e220000000a00 */
[----:B--2---:R-:W-:-:S05]  /*00e0*/  IMAD R6, R6, UR5, R9 ;  /* 0x0000000506067c24 */ /* 0x004fca000f8e0209 */
[----:B------:R-:W-:Y:S01]  /*00f0*/  LOP3.LUT R6, R6, 0xff, RZ, 0xc0, !PT ;  /* 0x000000ff06067812 */ /* 0x000fe200078ec0ff */
[----:B---3--:R-:W-:-:S03]  /*0100*/  IMAD.WIDE.U32 R2, R7, 0x8000, R2 ;  /* 0x0000800007027825 */ /* 0x008fc600078e0002 */
[----:B------:R-:W-:Y:S01]  /*0110*/  IADD3 R8, P0, PT, R2, 0x10, RZ ;  /* 0x0000001002087810 */ /* 0x000fe20007f1e0ff */
[----:B0-----:R-:W-:-:S03]  /*0120*/  IMAD.WIDE.U32 R4, R6, 0x4, R4 ;  /* 0x0000000406047825 */ /* 0x001fc600078e0004 */
[----:B------:R-:W-:Y:S02]  /*0130*/  IADD3.X R3, PT, PT, RZ, R3, RZ, P0, !PT ;  /* 0x00000003ff037210 */ /* 0x000fe400007fe4ff */
[----:B------:R-:W-:-:S04]  /*0140*/  IADD3 R4, P1, PT, R4, 0x20000, RZ ;  /* 0x0002000004047810 */ /* 0x000fc80007f3e0ff */
[----:B-1----:R-:W-:-:S09]  /*0150*/  IADD3.X R5, PT, PT, RZ, R5, RZ, P1, !PT ;  /* 0x00000005ff057210 */ /* 0x002fd20000ffe4ff */
.L_x_0:
[----:B------:R-:W-:Y:S01]  /*0160*/  MOV R2, R8 ;  /* 0x0000000800027202 */ /* 0x000fe20000000f00 */
[----:B------:R-:W2:Y:S04]  /*0170*/  LDG.E R10, desc[UR6][R4.64+-0x20000] ;  /* 0xfe000006040a7981 */ /* 0x000ea8000c1e1900 */
[----:B------:R-:W2:Y:S04]  /*0180*/  LDG.E R9, desc[UR6][R2.64+-0x10] ;  /* 0xfffff00602097981 */ /* 0x000ea8000c1e1900 */
[----:B------:R-:W3:Y:S04]  /*0190*/  LDG.E R14, desc[UR6][R2.64+-0xc] ;  /* 0xfffff406020e7981 */ /* 0x000ee8000c1e1900 */
[----:B------:R-:W3:Y:S04]  /*01a0*/  LDG.E R13, desc[UR6][R4.64+-0x18000] ;  /* 0xfe800006040d7981 */ /* 0x000ee8000c1e1900 */
[----:B------:R-:W4:Y:S04]  /*01b0*/  LDG.E R23, desc[UR6][R2.64+-0x8] ;  /* 0xfffff80602177981 */ /* 0x000f28000c1e1900 */
[----:B------:R-:W4:Y:S04]  /*01c0*/  LDG.E R24, desc[UR6][R4.64+-0x10000] ;  /* 0xff00000604187981 */ /* 0x000f28000c1e1900 */
[----:B------:R-:W5:Y:S04]  /*01d0*/  LDG.E R21, desc[UR6][R2.64+-0x4] ;  /* 0xfffffc0602157981 */ /* 0x000f68000c1e1900 */
        /* <DEDUP_REMOVED lines=8> */
[----:B------:R-:W5:Y:S01]  /*0260*/  LDG.E R18, desc[UR6][R4.64+0x18000] ;  /* 0x0180000604127981 */ /* 0x000f62000c1e1900 */
[----:B--2---:R-:W-:-:S03]  /*0270*/  IMAD R9, R9, R10, RZ ;  /* 0x0000000a09097224 */ /* 0x004fc600078e02ff */
[----:B------:R-:W2:Y:S02]  /*0280*/  LDG.E R10, desc[UR6][R4.64+0x20000] ;  /* 0x02000006040a7981 */ /* 0x000ea4000c1e1900 */
[----:B------:R-:W-:Y:S02]  /*0290*/  I2FP.F32.S32 R12, R9 ;  /* 0x00000009000c7245 */ /* 0x000fe40000201400 */
[----:B------:R-:W2:Y:S03]  /*02a0*/  LDG.E R9, desc[UR6][R2.64+0x10] ;  /* 0x0000100602097981 */ /* 0x000ea6000c1e1900 */
[----:B------:R-:W-:Y:S02]  /*02b0*/  FADD R25, R12, R11 ;  /* 0x0000000b0c197221 */ /* 0x000fe40000000000 */
[----:B------:R-:W2:Y:S04]  /*02c0*/  LDG.E R11, desc[UR6][R2.64+0x14] ;  /* 0x00001406020b7981 */ /* 0x000ea8000c1e1900 */
[----:B------:R-:W2:Y:S01]  /*02d0*/  LDG.E R12, desc[UR6][R4.64+0x28000] ;  /* 0x02800006040c7981 */ /* 0x000ea2000c1e1900 */
[----:B---3--:R-:W-:-:S03]  /*02e0*/  IMAD R26, R14, R13, RZ ;  /* 0x0000000d0e1a7224 */ /* 0x008fc600078e02ff */
[----:B------:R-:W3:Y:S04]  /*02f0*/  LDG.E R13, desc[UR6][R2.64+0x18] ;  /* 0x00001806020d7981 */ /* 0x000ee8000c1e1900 */
[----:B------:R-:W3:Y:S01]  /*0300*/  LDG.E R14, desc[UR6][R4.64+0x30000] ;  /* 0x03000006040e7981 */ /* 0x000ee2000c1e1900 */
[----:B------:R-:W-:-:S05]  /*0310*/  I2FP.F32.S32 R26, R26 ;  /* 0x0000001a001a7245 */ /* 0x000fca0000201400 */
[----:B------:R-:W-:Y:S01]  /*0320*/  FADD R25, R25, R26 ;  /* 0x0000001a19197221 */ /* 0x000fe20000000000 */
[----:B----4-:R-:W-:Y:S02]  /*0330*/  IMAD R26, R23, R24, RZ ;  /* 0x00000018171a7224 */ /* 0x010fe400078e02ff */
[----:B------:R-:W4:Y:S04]  /*0340*/  LDG.E R23, desc[UR6][R2.64+0x1c] ;  /* 0x00001c0602177981 */ /* 0x000f28000c1e1900 */
[----:B------:R-:W4:Y:S01]  /*0350*/  LDG.E R24, desc[UR6][R4.64+0x38000] ;  /* 0x0380000604187981 */ /* 0x000f22000c1e1900 */
[----:B------:R-:W-:-:S05]  /*0360*/  I2FP.F32.S32 R26, R26 ;  /* 0x0000001a001a7245 */ /* 0x000fca0000201400 */
[----:B------:R-:W-:Y:S01]  /*0370*/  FADD R25, R25, R26 ;  /* 0x0000001a19197221 */ /* 0x000fe20000000000 */
[----:B-----5:R-:W-:Y:S02]  /*0380*/  IMAD R26, R21, R22, RZ ;  /* 0x00000016151a7224 */ /* 0x020fe400078e02ff */
[----:B------:R-:W5:Y:S04]  /*0390*/  LDG.E R21, desc[UR6][R2.64+0x20] ;  /* 0x0000200602157981 */ /* 0x000f68000c1e1900 */
[----:B------:R-:W5:Y:S01]  /*03a0*/  LDG.E R22, desc[UR6][R4.64+0x40000] ;  /* 0x0400000604167981 */ /* 0x000f62000c1e1900 */
[----:B------:R-:W-:-:S05]  /*03b0*/  I2FP.F32.S32 R26, R26 ;  /* 0x0000001a001a7245 */ /* 0x000fca0000201400 */
[----:B------:R-:W-:Y:S01]  /*03c0*/  FADD R25, R25, R26 ;  /* 0x0000001a19197221 */ /* 0x000fe20000000000 */
[----:B------:R-:W-:Y:S02]  /*03d0*/  IMAD R26, R19, R20, RZ ;  /* 0x00000014131a7224 */ /* 0x000fe400078e02ff */
[----:B------:R-:W5:Y:S04]  /*03e0*/  LDG.E R19, desc[UR6][R2.64+0x24] ;  /* 0x0000240602137981 */ /* 0x000f68000c1e1900 */
[----:B------:R-:W5:Y:S01]  /*03f0*/  LDG.E R20, desc[UR6][R4.64+0x48000] ;  /* 0x0480000604147981 */ /* 0x000f62000c1e1900 */
[----:B------:R-:W-:Y:S01]  /*0400*/  IMAD R7, R7, R8, RZ ;  /* 0x0000000807077224 */ /* 0x000fe200078e02ff */
[----:B------:R-:W-:Y:S01]  /*0410*/  I2FP.F32.S32 R26, R26 ;  /* 0x0000001a001a7245 */ /* 0x000fe20000201400 */
[----:B------:R-:W-:-:S03]  /*0420*/  IMAD R15, R15, R16, RZ ;  /* 0x000000100f0f7224 */ /* 0x000fc600078e02ff */
[----:B------:R-:W-:Y:S01]  /*0430*/  I2FP.F32.S32 R8, R7 ;  /* 0x0000000700087245 */ /* 0x000fe20000201400 */
[----:B------:R-:W-:Y:S01]  /*0440*/  FADD R25, R25, R26 ;  /* 0x0000001a19197221 */ /* 0x000fe20000000000 */
[----:B------:R-:W-:Y:S01]  /*0450*/  IMAD R17, R17, R18, RZ ;  /* 0x0000001211117224 */ /* 0x000fe200078e02ff */
[----:B------:R-:W-:Y:S01]  /*0460*/  I2FP.F32.S32 R15, R15 ;  /* 0x0000000f000f7245 */ /* 0x000fe20000201400 */
[----:B------:R-:W5:Y:S01]  /*0470*/  LDG.E R7, desc[UR6][R2.64+0x28] ;  /* 0x0000280602077981 */ /* 0x000f62000c1e1900 */
[----:B------:R-:W-:Y:S02]  /*0480*/  FADD R8, R25, R8 ;  /* 0x0000000819087221 */ /* 0x000fe40000000000 */
[----:B------:R-:W-:Y:S02]  /*0490*/  I2FP.F32.S32 R16, R17 ;  /* 0x0000001100107245 */ /* 0x000fe40000201400 */
[----:B------:R-:W-:Y:S02]  /*04a0*/  FADD R15, R8, R15 ;  /* 0x0000000f080f7221 */ /* 0x000fe40000000000 */
[----:B------:R-:W5:Y:S02]  /*04b0*/  LDG.E R8, desc[UR6][R4.64+0x50000] ;  /* 0x0500000604087981 */ /* 0x000f64000c1e1900 */
[----:B------:R-:W-:Y:S01]  /*04c0*/  FADD R15, R15, R16 ;  /* 0x000000100f0f7221 */ /* 0x000fe20000000000 */
[----:B--2---:R-:W-:-:S02]  /*04d0*/  IMAD R16, R9, R10, RZ ;  /* 0x0000000a09107224 */ /* 0x004fc400078e02ff */
[----:B------:R-:W2:Y:S04]  /*04e0*/  LDG.E R9, desc[UR6][R2.64+0x2c] ;  /* 0x00002c0602097981 */ /* 0x000ea8000c1e1900 */
[----:B------:R-:W2:Y:S01]  /*04f0*/  LDG.E R10, desc[UR6][R4.64+0x58000] ;  /* 0x05800006040a7981 */ /* 0x000ea2000c1e1900 */
[----:B------:R-:W-:Y:S01]  /*0500*/  I2FP.F32.S32 R16, R16 ;  /* 0x0000001000107245 */ /* 0x000fe20000201400 */
[----:B------:R-:W-:Y:S02]  /*0510*/  IMAD R17, R11, R12, RZ ;  /* 0x0000000c0b117224 */ /* 0x000fe400078e02ff */
[----:B------:R-:W2:Y:S04]  /*0520*/  LDG.E R11, desc[UR6][R2.64+0x30] ;  /* 0x00003006020b7981 */ /* 0x000ea8000c1e1900 */
[----:B------:R-:W2:Y:S01]  /*0530*/  LDG.E R12, desc[UR6][R4.64+0x60000] ;  /* 0x06000006040c7981 */ /* 0x000ea2000c1e1900 */
[----:B------:R-:W-:Y:S01]  /*0540*/  I2FP.F32.S32 R18, R17 ;  /* 0x0000001100127245 */ /* 0x000fe20000201400 */
[----:B---3--:R-:W-:-:S02]  /*0550*/  IMAD R25, R13, R14, RZ ;  /* 0x0000000e0d197224 */ /* 0x008fc400078e02ff */
[----:B------:R-:W-:Y:S01]  /*0560*/  FADD R15, R15, R16 ;  /* 0x000000100f0f7221 */ /* 0x000fe20000000000 */
[----:B------:R-:W3:Y:S04]  /*0570*/  LDG.E R13, desc[UR6][R2.64+0x34] ;  /* 0x00003406020d7981 */ /* 0x000ee8000c1e1900 */
[----:B------:R-:W3:Y:S01]  /*0580*/  LDG.E R14, desc[UR6][R4.64+0x68000] ;  /* 0x06800006040e7981 */ /* 0x000ee2000c1e1900 */
[----:B------:R-:W-:Y:S01]  /*0590*/  I2FP.F32.S32 R25, R25 ;  /* 0x0000001900197245 */ /* 0x000fe20000201400 */
[----:B------:R-:W-:Y:S02]  /*05a0*/  FADD R18, R15, R18 ;  /* 0x000000120f127221 */ /* 0x000fe40000000000 */
[----:B------:R-:W3:Y:S04]  /*05b0*/  LDG.E R15, desc[UR6][R2.64+0x38] ;  /* 0x00003806020f7981 */ /* 0x000ee8000c1e1900 */
[----:B------:R-:W3:Y:S01]  /*05c0*/  LDG.E R16, desc[UR6][R4.64+0x70000] ;  /* 0x0700000604107981 */ /* 0x000ee2000c1e1900 */
[----:B------:R-:W-:Y:S01]  /*05d0*/  FADD R25, R18, R25 ;  /* 0x0000001912197221 */ /* 0x000fe20000000000 */
[----:B----4-:R-:W-:-:S02]  /*05e0*/  IMAD R26, R23, R24, RZ ;  /* 0x00000018171a7224 */ /* 0x010fc400078e02ff */
[----:B------:R-:W4:Y:S04]  /*05f0*/  LDG.E R17, desc[UR6][R2.64+0x3c] ;  /* 0x00003c0602117981 */ /* 0x000f28000c1e1900 */
[----:B------:R-:W4:Y:S01]  /*0600*/  LDG.E R18, desc[UR6][R4.64+0x78000] ;  /* 0x0780000604127981 */ /* 0x000f22000c1e1900 */
[----:B------:R-:W-:-:S03]  /*0610*/  I2FP.F32.S32 R26, R26 ;  /* 0x0000001a001a7245 */ /* 0x000fc60000201400 */
[----:B------:R-:W4:Y:S04]  /*0620*/  LDG.E R23, desc[UR6][R2.64+0x40] ;  /* 0x0000400602177981 */ /* 0x000f28000c1e1900 */
[----:B------:R-:W4:Y:S01]  /*0630*/  LDG.E R24, desc[UR6][R4.64+0x80000] ;  /* 0x0800000604187981 */ /* 0x000f22000c1e1900 */
        /* <DEDUP_REMOVED lines=9> */
[----:B------:R-:W-:Y:S01]  /*06d0*/  I2FP.F32.S32 R26, R26 ;  /* 0x0000001a001a7245 */ /* 0x000fe20000201400 */
[----:B------:R-:W-:-:S04]  /*06e0*/  IMAD R7, R7, R8, RZ ;  /* 0x0000000807077224 */ /* 0x000fc800078e02ff */
[----:B------:R-:W-:Y:S01]  /*06f0*/  FADD R25, R25, R26 ;  /* 0x0000001a19197221 */ /* 0x000fe20000000000 */
[----:B------:R-:W-:Y:S02]  /*0700*/  I2FP.F32.S32 R8, R7 ;  /* 0x0000000700087245 */ /* 0x000fe40000201400 */
[----:B------:R-:W5:Y:S03]  /*0710*/  LDG.E R7, desc[UR6][R4.64+0x98000] ;  /* 0x0980000604077981 */ /* 0x000f66000c1e1900 */
[----:B------:R-:W-:Y:S01]  /*0720*/  FADD R8, R25, R8 ;  /* 0x0000000819087221 */ /* 0x000fe20000000000 */
[----:B--2---:R-:W-:-:S05]  /*0730*/  IMAD R9, R9, R10, RZ ;  /* 0x0000000a09097224 */ /* 0x004fca00078e02ff */
[----:B------:R-:W-:Y:S01]  /*0740*/  I2FP.F32.S32 R9, R9 ;  /* 0x0000000900097245 */ /* 0x000fe20000201400 */
[----:B------:R-:W-:-:S04]  /*0750*/  IMAD R11, R11, R12, RZ ;  /* 0x0000000c0b0b7224 */ /* 0x000fc800078e02ff */
[----:B------:R-:W-:Y:S02]  /*0760*/  FADD R9, R8, R9 ;  /* 0x0000000908097221 */ /* 0x000fe40000000000 */
[----:B------:R-:W2:Y:S01]  /*0770*/  LDG.E R8, desc[UR6][R2.64+0x4c] ;  /* 0x00004c0602087981 */ /* 0x000ea2000c1e1900 */
[----:B------:R-:W-:Y:S01]  /*0780*/  I2FP.F32.S32 R10, R11 ;  /* 0x0000000b000a7245 */ /* 0x000fe20000201400 */
[----:B---3--:R-:W-:-:S04]  /*0790*/  IMAD R13, R13, R14, RZ ;  /* 0x0000000e0d0d7224 */ /* 0x008fc800078e02ff */
[----:B------:R-:W-:Y:S02]  /*07a0*/  FADD R11, R9, R10 ;  /* 0x0000000a090b7221 */ /* 0x000fe40000000000 */
[----:B------:R-:W3:Y:S01]  /*07b0*/  LDG.E R9, desc[UR6][R2.64+0x50] ;  /* 0x0000500602097981 */ /* 0x000ee2000c1e1900 */
[----:B------:R-:W-:Y:S01]  /*07c0*/  I2FP.F32.S32 R12, R13 ;  /* 0x0000000d000c7245 */ /* 0x000fe20000201400 */
[----:B------:R-:W-:Y:S02]  /*07d0*/  IMAD R15, R15, R16, RZ ;  /* 0x000000100f0f7224 */ /* 0x000fe400078e02ff */
[----:B------:R-:W3:Y:S02]  /*07e0*/  LDG.E R10, desc[UR6][R4.64+0xa0000] ;  /* 0x0a000006040a7981 */ /* 0x000ee4000c1e1900 */
[----:B------:R-:W-:Y:S02]  /*07f0*/  FADD R14, R11, R12 ;  /* 0x0000000c0b0e7221 */ /* 0x000fe40000000000 */
[----:B------:R-:W3:Y:S01]  /*0800*/  LDG.E R12, desc[UR6][R2.64+0x54] ;  /* 0x00005406020c7981 */ /* 0x000ee2000c1e1900 */
[----:B------:R-:W-:Y:S01]  /*0810*/  I2FP.F32.S32 R15, R15 ;  /* 0x0000000f000f7245 */ /* 0x000fe20000201400 */
[----:B----4-:R-:W-:-:S02]  /*0820*/  IMAD R17, R17, R18, RZ ;  /* 0x0000001211117224 */ /* 0x010fc400078e02ff */
[----:B------:R-:W4:Y:S02]  /*0830*/  LDG.E R11, desc[UR6][R4.64+0xa8000] ;  /* 0x0a800006040b7981 */ /* 0x000f24000c1e1900 */
[----:B------:R-:W-:Y:S02]  /*0840*/  FADD R14, R14, R15 ;  /* 0x0000000f0e0e7221 */ /* 0x000fe40000000000 */
[----:B------:R-:W4:Y:S01]  /*0850*/  LDG.E R18, desc[UR6][R2.64+0x58] ;  /* 0x0000580602127981 */ /* 0x000f22000c1e1900 */
[----:B------:R-:W-:-:S03]  /*0860*/  IMAD R24, R23, R24, RZ ;  /* 0x0000001817187224 */ /* 0x000fc600078e02ff */
[----:B------:R-:W4:Y:S01]  /*0870*/  LDG.E R13, desc[UR6][R4.64+0xb0000] ;  /* 0x0b000006040d7981 */ /* 0x000f22000c1e1900 */
[----:B------:R-:W-:-:S03]  /*0880*/  I2FP.F32.S32 R23, R17 ;  /* 0x0000001100177245 */ /* 0x000fc60000201400 */
[----:B------:R-:W4:Y:S01]  /*0890*/  LDG.E R17, desc[UR6][R2.64+0x5c] ;  /* 0x00005c0602117981 */ /* 0x000f22000c1e1900 */
[----:B------:R-:W-:Y:S01]  /*08a0*/  I2FP.F32.S32 R24, R24 ;  /* 0x0000001800187245 */ /* 0x000fe20000201400 */
[----:B------:R-:W-:Y:S02]  /*08b0*/  FADD R23, R14, R23 ;  /* 0x000000170e177221 */ /* 0x000fe40000000000 */
[----:B------:R-:W4:Y:S01]  /*08c0*/  LDG.E R16, desc[UR6][R4.64+0xb8000] ;  /* 0x0b80000604107981 */ /* 0x000f22000c1e1900 */
[----:B-----5:R-:W-:-:S03]  /*08d0*/  IMAD R21, R22, R21, RZ ;  /* 0x0000001516157224 */ /* 0x020fc600078e02ff */
[----:B------:R-:W5:Y:S01]  /*08e0*/  LDG.E R15, desc[UR6][R2.64+0x60] ;  /* 0x00006006020f7981 */ /* 0x000f62000c1e1900 */
[----:B------:R-:W-:-:S03]  /*08f0*/  FADD R25, R23, R24 ;  /* 0x0000001817197221 */ /* 0x000fc60000000000 */
[----:B------:R-:W5:Y:S01]  /*0900*/  LDG.E R14, desc[UR6][R4.64+0xc0000] ;  /* 0x0c000006040e7981 */ /* 0x000f62000c1e1900 */
[----:B------:R-:W-:-:S03]  /*0910*/  I2FP.F32.S32 R26, R21 ;  /* 0x00000015001a7245 */ /* 0x000fc60000201400 */
[----:B------:R-:W5:Y:S04]  /*0920*/  LDG.E R24, desc[UR6][R2.64+0x64] ;  /* 0x0000640602187981 */ /* 0x000f68000c1e1900 */
[----:B------:R-:W5:Y:S01]  /*0930*/  LDG.E R23, desc[UR6][R4.64+0xc8000] ;  /* 0x0c80000604177981 */ /* 0x000f62000c1e1900 */
[----:B------:R-:W-:-:S03]  /*0940*/  FADD R25, R25, R26 ;  /* 0x0000001a19197221 */ /* 0x000fc60000000000 */
[----:B------:R-:W5:Y:S01]  /*0950*/  LDG.E R22, desc[UR6][R2.64+0x68] ;  /* 0x0000680602167981 */ /* 0x000f62000c1e1900 */
[----:B------:R-:W-:-:S03]  /*0960*/  IMAD R26, R19, R20, RZ ;  /* 0x00000014131a7224 */ /* 0x000fc600078e02ff */
[----:B------:R-:W5:Y:S04]  /*0970*/  LDG.E R21, desc[UR6][R4.64+0xd0000] ;  /* 0x0d00000604157981 */ /* 0x000f68000c1e1900 */
[----:B------:R-:W5:Y:S04]  /*0980*/  LDG.E R20, desc[UR6][R2.64+0x6c] ;  /* 0x00006c0602147981 */ /* 0x000f68000c1e1900 */
[----:B------:R0:W5:Y:S01]  /*0990*/  LDG.E R19, desc[UR6][R4.64+0xd8000] ;  /* 0x0d80000604137981 */ /* 0x000162000c1e1900 */
[----:B------:R-:W-:-:S05]  /*09a0*/  I2FP.F32.S32 R26, R26 ;  /* 0x0000001a001a7245 */ /* 0x000fca0000201400 */
[----:B------:R-:W-:Y:S01]  /*09b0*/  FADD R25, R25, R26 ;  /* 0x0000001a19197221 */ /* 0x000fe20000000000 */
[----:B------:R-:W-:-:S04]  /*09c0*/  UIADD3 UR4, UPT, UPT, UR4, 0x20, URZ ;  /* 0x0000002004047890 */ /* 0x000fc8000fffe0ff */
[----:B------:R-:W-:Y:S01]  /*09d0*/  UISETP.NE.AND UP0, UPT, UR4, 0x2000, UPT ;  /* 0x000020000400788c */ /* 0x000fe2000bf05270 */
[----:B0-----:R-:W-:-:S04]  /*09e0*/  IADD3 R4, P1, PT, R4, 0x100000, RZ ;  /* 0x0010000004047810 */ /* 0x001fc80007f3e0ff */
[----:B------:R-:W-:Y:S01]  /*09f0*/  IADD3.X R5, PT, PT, RZ, R5, RZ, P1, !PT ;  /* 0x00000005ff057210 */ /* 0x000fe20000ffe4ff */
[----:B--2---:R-:W-:-:S05]  /*0a00*/  IMAD R7, R8, R7, RZ ;  /* 0x0000000708077224 */ /* 0x004fca00078e02ff */
[----:B------:R-:W-:Y:S01]  /*0a10*/  I2FP.F32.S32 R8, R7 ;  /* 0x0000000700087245 */ /* 0x000fe20000201400 */
[----:B---3--:R-:W-:-:S04]  /*0a20*/  IMAD R9, R9, R10, RZ ;  /* 0x0000000a09097224 */ /* 0x008fc800078e02ff */
[----:B------:R-:W-:Y:S01]  /*0a30*/  FADD R10, R25, R8 ;  /* 0x00000008190a7221 */ /* 0x000fe20000000000 */
[----:B------:R-:W-:Y:S01]  /*0a40*/  I2FP.F32.S32 R9, R9 ;  /* 0x0000000900097245 */ /* 0x000fe20000201400 */
[----:B----4-:R-:W-:-:S04]  /*0a50*/  IMAD R11, R12, R11, RZ ;  /* 0x0000000b0c0b7224 */ /* 0x010fc800078e02ff */
[----:B------:R-:W-:Y:S01]  /*0a60*/  FADD R9, R9, R10 ;  /* 0x0000000a09097221 */ /* 0x000fe20000000000 */
[----:B------:R-:W-:Y:S01]  /*0a70*/  I2FP.F32.S32 R8, R11 ;  /* 0x0000000b00087245 */ /* 0x000fe20000201400 */
[----:B------:R-:W-:-:S04]  /*0a80*/  IMAD R13, R18, R13, RZ ;  /* 0x0000000d120d7224 */ /* 0x000fc800078e02ff */
[----:B------:R-:W-:Y:S01]  /*0a90*/  FADD R8, R9, R8 ;  /* 0x0000000809087221 */ /* 0x000fe20000000000 */
[----:B------:R-:W-:Y:S01]  /*0aa0*/  I2FP.F32.S32 R13, R13 ;  /* 0x0000000d000d7245 */ /* 0x000fe20000201400 */
[----:B------:R-:W-:-:S04]  /*0ab0*/  IMAD R16, R17, R16, RZ ;  /* 0x0000001011107224 */ /* 0x000fc800078e02ff */
[----:B------:R-:W-:Y:S01]  /*0ac0*/  FADD R8, R8, R13 ;  /* 0x0000000d08087221 */ /* 0x000fe20000000000 */
[----:B------:R-:W-:Y:S01]  /*0ad0*/  I2FP.F32.S32 R7, R16 ;  /* 0x0000001000077245 */ /* 0x000fe20000201400 */
[----:B-----5:R-:W-:-:S04]  /*0ae0*/  IMAD R14, R15, R14, RZ ;  /* 0x0000000e0f0e7224 */ /* 0x020fc800078e02ff */
        /* <DEDUP_REMOVED lines=8> */
[----:B------:R-:W-:Y:S01]  /*0b70*/  IMAD R19, R20, R19, RZ ;  /* 0x0000001314137224 */ /* 0x000fe200078e02ff */
[----:B------:R-:W-:-:S03]  /*0b80*/  IADD3 R8, P0, PT, R2, 0x80, RZ ;  /* 0x0000008002087810 */ /* 0x000fc60007f1e0ff */
[----:B------:R-:W-:Y:S01]  /*0b90*/  FADD R7, R7, R10 ;  /* 0x0000000a07077221 */ /* 0x000fe20000000000 */
[----:B------:R-:W-:Y:S02]  /*0ba0*/  I2FP.F32.S32 R2, R19 ;  /* 0x0000001300027245 */ /* 0x000fe40000201400 */
[----:B------:R-:W-:-:S03]  /*0bb0*/  IADD3.X R3, PT, PT, RZ, R3, RZ, P0, !PT ;  /* 0x00000003ff037210 */ /* 0x000fc600007fe4ff */
[----:B------:R-:W-:Y:S01]  /*0bc0*/  FADD R11, R7, R2 ;  /* 0x00000002070b7221 */ /* 0x000fe20000000000 */
[----:B------:R-:W-:Y:S06]  /*0bd0*/  BRA.U UP0, `(.L_x_0) ;  /* 0xfffffff500607547 */ /* 0x000fec000b83ffff */
[----:B------:R-:W0:Y:S01]  /*0be0*/  LDC.64 R2, c[0x0][0x390] ;  /* 0x0000e400ff027b82 */ /* 0x000e220000000a00 */
[----:B------:R-:W1:Y:S01]  /*0bf0*/  F2I.TRUNC.NTZ R11, R11 ;  /* 0x0000000b000b7305 */ /* 0x000e62000020f100 */
[----:B------:R-:W-:-:S04]  /*0c00*/  SHF.L.U32 R5, R0, 0xd, RZ ;  /* 0x0000000d00057819 */ /* 0x000fc800000006ff */
[----:B------:R-:W-:-:S05]  /*0c10*/  LOP3.LUT R5, R6, 0x1fe000, R5, 0xf8, !PT ;  /* 0x001fe00006057812 */ /* 0x000fca00078ef805 */
[----:B0-----:R-:W-:-:S05]  /*0c20*/  IMAD.WIDE.U32 R2, R5, 0x4, R2 ;  /* 0x0000000405027825 */ /* 0x001fca00078e0002 */
[----:B-1----:R-:W-:Y:S01]  /*0c30*/  STG.E desc[UR6][R2.64], R11 ;  /* 0x0000000b02007986 */ /* 0x002fe2000c101906 */
[----:B------:R-:W-:Y:S05]  /*0c40*/  EXIT ;  /* 0x000000000000794d */ /* 0x000fea0003800000 */
.L_x_1:
[----:B------:R-:W-:-:S00]  /*0c50*/  BRA `(.L_x_1) ;  /* 0xfffffffc00fc7947 */ /* 0x000fc0000383ffff */
[----:B------:R-:W-:-:S00]  /*0c60*/  NOP ;  /* 0x0000000000007918 */ /* 0x000fc00000000000 */
        /* <DEDUP_REMOVED lines=9> */
.L_x_2:


//--------------------- .nv.shared.reserved.0     --------------------------
	.section	.nv.shared.reserved.0,"aw",@nobits
	.weak		__nv_reservedSMEM_offset_0_alias
	.size		__nv_reservedSMEM_offset_0_alias, 0, 64
	.other		__nv_reservedSMEM_offset_0_alias,@"STO_CUDA_RESERVED_SHARED STV_DEFAULT"
__nv_reservedSMEM_offset_0_alias:
	.zero		0
	.zero		64


//--------------------- .nv.constant0._Z24matrixMultiplicationCUDAIiEvPT_S1_S1_ --------------------------
	.section	.nv.constant0._Z24matrixMultiplicationCUDAIiEvPT_S1_S1_,"a",@progbits
	.sectionflags	@""
	.align	4
.nv.constant0._Z24matrixMultiplicationCUDAIiEvPT_S1_S1_:
	.zero		920


//--------------------- SYMBOLS --------------------------

	.type		.nv.reservedSmem.offset0,@object
	.size		.nv.reservedSmem.offset0,0x4
